//
// Generated by NVIDIA NVVM Compiler
//
// Compiler Build ID: CL-36424714
// Cuda compilation tools, release 13.0, V13.0.88
// Based on NVVM 20.0.0
//

.version 9.0
.target sm_100
.address_size 64

	// .globl	_Z19matMul_GlobalKernelPiS_S_i

.visible .entry _Z19matMul_GlobalKernelPiS_S_i(
	.param .u64 .ptr .align 1 _Z19matMul_GlobalKernelPiS_S_i_param_0,
	.param .u64 .ptr .align 1 _Z19matMul_GlobalKernelPiS_S_i_param_1,
	.param .u64 .ptr .align 1 _Z19matMul_GlobalKernelPiS_S_i_param_2,
	.param .u32 _Z19matMul_GlobalKernelPiS_S_i_param_3
)
{
	.reg .pred 	%p<10>;
	.reg .b32 	%r<105>;
	.reg .b64 	%rd<67>;

	ld.param.u64 	%rd14, [_Z19matMul_GlobalKernelPiS_S_i_param_0];
	ld.param.u64 	%rd15, [_Z19matMul_GlobalKernelPiS_S_i_param_1];
	ld.param.u32 	%r29, [_Z19matMul_GlobalKernelPiS_S_i_param_3];
	cvta.to.global.u64 	%rd1, %rd15;
	cvta.to.global.u64 	%rd2, %rd14;
	mov.u32 	%r31, %ctaid.x;
	mov.u32 	%r32, %ctaid.y;
	mov.u32 	%r33, %tid.x;
	mov.u32 	%r34, %tid.y;
	mov.u32 	%r35, %ntid.x;
	mad.lo.s32 	%r1, %r31, %r35, %r33;
	mov.u32 	%r36, %ntid.y;
	mad.lo.s32 	%r2, %r32, %r36, %r34;
	setp.lt.s32 	%p1, %r29, 1;
	mov.b32 	%r104, 0;
	@%p1 bra 	$L__BB0_12;
	mul.lo.s32 	%r3, %r29, %r2;
	and.b32  	%r4, %r29, 7;
	setp.lt.u32 	%p2, %r29, 8;
	mov.b32 	%r99, 0;
	mov.u32 	%r104, %r99;
	@%p2 bra 	$L__BB0_4;
	and.b32  	%r99, %r29, 2147483640;
	neg.s32 	%r93, %r99;
	mul.wide.u32 	%rd16, %r29, 4;
	add.s64 	%rd3, %rd1, %rd16;
	mul.wide.u32 	%rd17, %r29, 8;
	add.s64 	%rd4, %rd1, %rd17;
	mul.wide.u32 	%rd18, %r29, 12;
	add.s64 	%rd5, %rd1, %rd18;
	mul.wide.u32 	%rd19, %r29, 16;
	add.s64 	%rd6, %rd1, %rd19;
	mul.wide.u32 	%rd20, %r29, 20;
	add.s64 	%rd7, %rd1, %rd20;
	mul.wide.u32 	%rd21, %r29, 24;
	add.s64 	%rd8, %rd1, %rd21;
	mul.wide.u32 	%rd22, %r29, 28;
	add.s64 	%rd9, %rd1, %rd22;
	mul.wide.u32 	%rd23, %r3, 4;
	add.s64 	%rd24, %rd23, %rd2;
	add.s64 	%rd66, %rd24, 16;
	mov.b32 	%r104, 0;
	mov.u32 	%r92, %r1;
$L__BB0_3:
	.pragma "nounroll";
	mul.wide.s32 	%rd25, %r92, 4;
	add.s64 	%rd26, %rd3, %rd25;
	add.s64 	%rd27, %rd4, %rd25;
	add.s64 	%rd28, %rd5, %rd25;
	add.s64 	%rd29, %rd6, %rd25;
	add.s64 	%rd30, %rd7, %rd25;
	add.s64 	%rd31, %rd8, %rd25;
	add.s64 	%rd32, %rd9, %rd25;
	add.s64 	%rd33, %rd1, %rd25;
	ld.global.u32 	%r40, [%rd66+-16];
	ld.global.u32 	%r41, [%rd33];
	mad.lo.s32 	%r42, %r41, %r40, %r104;
	ld.global.u32 	%r43, [%rd66+-12];
	ld.global.u32 	%r44, [%rd26];
	mad.lo.s32 	%r45, %r44, %r43, %r42;
	ld.global.u32 	%r46, [%rd66+-8];
	ld.global.u32 	%r47, [%rd27];
	mad.lo.s32 	%r48, %r47, %r46, %r45;
	ld.global.u32 	%r49, [%rd66+-4];
	ld.global.u32 	%r50, [%rd28];
	mad.lo.s32 	%r51, %r50, %r49, %r48;
	ld.global.u32 	%r52, [%rd66];
	ld.global.u32 	%r53, [%rd29];
	mad.lo.s32 	%r54, %r53, %r52, %r51;
	ld.global.u32 	%r55, [%rd66+4];
	ld.global.u32 	%r56, [%rd30];
	mad.lo.s32 	%r57, %r56, %r55, %r54;
	ld.global.u32 	%r58, [%rd66+8];
	ld.global.u32 	%r59, [%rd31];
	mad.lo.s32 	%r60, %r59, %r58, %r57;
	ld.global.u32 	%r61, [%rd66+12];
	ld.global.u32 	%r62, [%rd32];
	mad.lo.s32 	%r104, %r62, %r61, %r60;
	add.s32 	%r93, %r93, 8;
	shl.b32 	%r63, %r29, 3;
	add.s32 	%r92, %r92, %r63;
	add.s64 	%rd66, %rd66, 32;
	setp.ne.s32 	%p3, %r93, 0;
	@%p3 bra 	$L__BB0_3;
$L__BB0_4:
	setp.eq.s32 	%p4, %r4, 0;
	@%p4 bra 	$L__BB0_12;
	and.b32  	%r16, %r29, 3;
	setp.lt.u32 	%p5, %r4, 4;
	@%p5 bra 	$L__BB0_7;
	add.s32 	%r65, %r99, %r3;
	mul.wide.u32 	%rd34, %r65, 4;
	add.s64 	%rd35, %rd2, %rd34;
	ld.global.u32 	%r66, [%rd35];
	mad.lo.s32 	%r67, %r99, %r29, %r1;
	mul.wide.s32 	%rd36, %r67, 4;
	add.s64 	%rd37, %rd1, %rd36;
	ld.global.u32 	%r68, [%rd37];
	mad.lo.s32 	%r69, %r68, %r66, %r104;
	cvt.u64.u32 	%rd38, %r3;
	cvt.u64.u32 	%rd39, %r99;
	add.s64 	%rd40, %rd39, %rd38;
	shl.b64 	%rd41, %rd40, 2;
	add.s64 	%rd42, %rd2, %rd41;
	ld.global.u32 	%r70, [%rd42+4];
	mul.wide.u32 	%rd43, %r29, 4;
	add.s64 	%rd44, %rd37, %rd43;
	ld.global.u32 	%r71, [%rd44];
	mad.lo.s32 	%r72, %r71, %r70, %r69;
	ld.global.u32 	%r73, [%rd42+8];
	add.s64 	%rd45, %rd44, %rd43;
	ld.global.u32 	%r74, [%rd45];
	mad.lo.s32 	%r75, %r74, %r73, %r72;
	ld.global.u32 	%r76, [%rd42+12];
	add.s64 	%rd46, %rd45, %rd43;
	ld.global.u32 	%r77, [%rd46];
	mad.lo.s32 	%r104, %r77, %r76, %r75;
	add.s32 	%r99, %r99, 4;
$L__BB0_7:
	setp.eq.s32 	%p6, %r16, 0;
	@%p6 bra 	$L__BB0_12;
	setp.eq.s32 	%p7, %r16, 1;
	@%p7 bra 	$L__BB0_10;
	add.s32 	%r79, %r99, %r3;
	mul.wide.u32 	%rd47, %r79, 4;
	add.s64 	%rd48, %rd2, %rd47;
	ld.global.u32 	%r80, [%rd48];
	mad.lo.s32 	%r81, %r99, %r29, %r1;
	mul.wide.s32 	%rd49, %r81, 4;
	add.s64 	%rd50, %rd1, %rd49;
	ld.global.u32 	%r82, [%rd50];
	mad.lo.s32 	%r83, %r82, %r80, %r104;
	cvt.u64.u32 	%rd51, %r3;
	cvt.u64.u32 	%rd52, %r99;
	add.s64 	%rd53, %rd52, %rd51;
	shl.b64 	%rd54, %rd53, 2;
	add.s64 	%rd55, %rd2, %rd54;
	ld.global.u32 	%r84, [%rd55+4];
	mul.wide.u32 	%rd56, %r29, 4;
	add.s64 	%rd57, %rd50, %rd56;
	ld.global.u32 	%r85, [%rd57];
	mad.lo.s32 	%r104, %r85, %r84, %r83;
	add.s32 	%r99, %r99, 2;
$L__BB0_10:
	and.b32  	%r86, %r29, 1;
	setp.eq.b32 	%p8, %r86, 1;
	not.pred 	%p9, %p8;
	@%p9 bra 	$L__BB0_12;
	add.s32 	%r87, %r99, %r3;
	mul.wide.u32 	%rd58, %r87, 4;
	add.s64 	%rd59, %rd2, %rd58;
	ld.global.u32 	%r88, [%rd59];
	mad.lo.s32 	%r89, %r99, %r29, %r1;
	mul.wide.s32 	%rd60, %r89, 4;
	add.s64 	%rd61, %rd1, %rd60;
	ld.global.u32 	%r90, [%rd61];
	mad.lo.s32 	%r104, %r90, %r88, %r104;
$L__BB0_12:
	ld.param.u64 	%rd65, [_Z19matMul_GlobalKernelPiS_S_i_param_2];
	cvta.to.global.u64 	%rd62, %rd65;
	mad.lo.s32 	%r91, %r29, %r2, %r1;
	mul.wide.s32 	%rd63, %r91, 4;
	add.s64 	%rd64, %rd62, %rd63;
	st.global.u32 	[%rd64], %r104;
	ret;

}


// ===== COMPILED SASS (sm_100) =====

	.target	sm_100

	.elftype	@"ET_EXEC"


//--------------------- .note.nv.tkinfo           --------------------------
	.section	.note.nv.tkinfo,"",@"SHT_NOTE"
	.sectionflags	@"SHF_NOTE_NV_TKINFO"
	.tkinfo
        /*0018*/ 	.word	0x00000002
        /*0030*/ 	.string	""
        /*0030*/ 	.string	"ptxas"
        /*0030*/ 	.string	"Cuda compilation tools, release 13.0, V13.0.88"
        /*0030*/ 	.string	"Build cuda_13.0.r13.0/compiler.36424714_0"
        /*0030*/ 	.string	"-arch sm_100 -m 64 "



//--------------------- .note.nv.cuinfo           --------------------------
	.section	.note.nv.cuinfo,"",@"SHT_NOTE"
	.sectionflags	@"SHF_NOTE_NV_CUINFO"
        /*0018*/ 	.short	0x0002
        /*001a*/ 	.short	0x0064
        /*001c*/ 	.short	0x0082
	.zero		2


//--------------------- .nv.info                  --------------------------
	.section	.nv.info,"",@"SHT_CUDA_INFO"
	.align	4


	//----- nvinfo : EIATTR_REGCOUNT
	.align		4
        /*0000*/ 	.byte	0x04, 0x2f
        /*0002*/ 	.short	(.L_1 - .L_0)
	.align		4
.L_0:
        /*0004*/ 	.word	index@(_Z19matMul_GlobalKernelPiS_S_i)
        /*0008*/ 	.word	0x0000001e


	//----- nvinfo : EIATTR_FRAME_SIZE
	.align		4
.L_1:
        /*000c*/ 	.byte	0x04, 0x11
        /*000e*/ 	.short	(.L_3 - .L_2)
	.align		4
.L_2:
        /*0010*/ 	.word	index@(_Z19matMul_GlobalKernelPiS_S_i)
        /*0014*/ 	.word	0x00000000


	//----- nvinfo : EIATTR_MIN_STACK_SIZE
	.align		4
.L_3:
        /*0018*/ 	.byte	0x04, 0x12
        /*001a*/ 	.short	(.L_5 - .L_4)
	.align		4
.L_4:
        /*001c*/ 	.word	index@(_Z19matMul_GlobalKernelPiS_S_i)
        /*0020*/ 	.word	0x00000000
.L_5:


//--------------------- .nv.compat                --------------------------
	.section	.nv.compat,"",@"SHT_CUDA_COMPAT_INFO"
	.align	4
        /*0000*/ 	.byte	0x02, 0x09, 0x00, 0x00, 0x02, 0x02, 0x01, 0x00, 0x02, 0x05, 0x05, 0x00, 0x03, 0x07, 0x01, 0x01
        /*0010*/ 	.byte	0x02, 0x03, 0x00, 0x00, 0x02, 0x06, 0x01, 0x00, 0x04, 0x0b, 0x08, 0x00, 0x09, 0x00, 0x00, 0x00
        /*0020*/ 	.byte	0x00, 0x00, 0x00, 0x00


//--------------------- .nv.info._Z19matMul_GlobalKernelPiS_S_i --------------------------
	.section	.nv.info._Z19matMul_GlobalKernelPiS_S_i,"",@"SHT_CUDA_INFO"
	.sectionflags	@""
	.align	4


	//----- nvinfo : EIATTR_CUDA_API_VERSION
	.align		4
        /*0000*/ 	.byte	0x04, 0x37
        /*0002*/ 	.short	(.L_7 - .L_6)
.L_6:
        /*0004*/ 	.word	0x00000082


	//----- nvinfo : EIATTR_KPARAM_INFO
	.align		4
.L_7:
        /*0008*/ 	.byte	0x04, 0x17
        /*000a*/ 	.short	(.L_9 - .L_8)
.L_8:
        /*000c*/ 	.word	0x00000000
        /*0010*/ 	.short	0x0003
        /*0012*/ 	.short	0x0018
        /*0014*/ 	.byte	0x00, 0xf0, 0x11, 0x00


	//----- nvinfo : EIATTR_KPARAM_INFO
	.align		4
.L_9:
        /*0018*/ 	.byte	0x04, 0x17
        /*001a*/ 	.short	(.L_11 - .L_10)
.L_10:
        /*001c*/ 	.word	0x00000000
        /*0020*/ 	.short	0x0002
        /*0022*/ 	.short	0x0010
        /*0024*/ 	.byte	0x00, 0xf5, 0x21, 0x00


	//----- nvinfo : EIATTR_KPARAM_INFO
	.align		4
.L_11:
        /*0028*/ 	.byte	0x04, 0x17
        /*002a*/ 	.short	(.L_13 - .L_12)
.L_12:
        /*002c*/ 	.word	0x00000000
        /*0030*/ 	.short	0x0001
        /*0032*/ 	.short	0x0008
        /*0034*/ 	.byte	0x00, 0xf5, 0x21, 0x00


	//----- nvinfo : EIATTR_KPARAM_INFO
	.align		4
.L_13:
        /*0038*/ 	.byte	0x04, 0x17
        /*003a*/ 	.short	(.L_15 - .L_14)
.L_14:
        /*003c*/ 	.word	0x00000000
        /*0040*/ 	.short	0x0000
        /*0042*/ 	.short	0x0000
        /*0044*/ 	.byte	0x00, 0xf5, 0x21, 0x00


	//----- nvinfo : EIATTR_SPARSE_MMA_MASK
	.align		4
.L_15:
        /*0048*/ 	.byte	0x03, 0x50
        /*004a*/ 	.short	0x0000


	//----- nvinfo : EIATTR_MAXREG_COUNT
	.align		4
        /*004c*/ 	.byte	0x03, 0x1b
        /*004e*/ 	.short	0x00ff


	//----- nvinfo : EIATTR_MERCURY_ISA_VERSION
	.align		4
        /*0050*/ 	.byte	0x03, 0x5f
        /*0052*/ 	.short	0x0101


	//----- nvinfo : EIATTR_VRC_CTA_INIT_COUNT
	.align		4
        /*0054*/ 	.byte	0x02, 0x4a
	.zero		1
	.zero		1


	//----- nvinfo : EIATTR_EXIT_INSTR_OFFSETS
	.align		4
        /*0058*/ 	.byte	0x04, 0x1c
        /*005a*/ 	.short	(.L_17 - .L_16)


	//   ....[0]....
.L_16:
        /*005c*/ 	.word	0x00000ab0


	//----- nvinfo : EIATTR_CBANK_PARAM_SIZE
	.align		4
.L_17:
        /*0060*/ 	.byte	0x03, 0x19
        /*0062*/ 	.short	0x001c


	//----- nvinfo : EIATTR_PARAM_CBANK
	.align		4
        /*0064*/ 	.byte	0x04, 0x0a
        /*0066*/ 	.short	(.L_19 - .L_18)
	.align		4
.L_18:
        /*0068*/ 	.word	index@(.nv.constant0._Z19matMul_GlobalKernelPiS_S_i)
        /*006c*/ 	.short	0x0380
        /*006e*/ 	.short	0x001c


	//----- nvinfo : EIATTR_SW_WAR
	.align		4
.L_19:
        /*0070*/ 	.byte	0x04, 0x36
        /*0072*/ 	.short	(.L_21 - .L_20)
.L_20:
        /*0074*/ 	.word	0x00000008
.L_21:


//--------------------- .nv.callgraph             --------------------------
	.section	.nv.callgraph,"",@"SHT_CUDA_CALLGRAPH"
	.align	4
	.sectionentsize	8
	.align		4
        /*0000*/ 	.word	0x00000000
	.align		4
        /*0004*/ 	.word	0xffffffff
	.align		4
        /*0008*/ 	.word	0x00000000
	.align		4
        /*000c*/ 	.word	0xfffffffe
	.align		4
        /*0010*/ 	.word	0x00000000
	.align		4
        /*0014*/ 	.word	0xfffffffd
	.align		4
        /*0018*/ 	.word	0x00000000
	.align		4
        /*001c*/ 	.word	0xfffffffc


//--------------------- .text._Z19matMul_GlobalKernelPiS_S_i --------------------------
	.section	.text._Z19matMul_GlobalKernelPiS_S_i,"ax",@progbits
	.align	128
        .global         _Z19matMul_GlobalKernelPiS_S_i
        .type           _Z19matMul_GlobalKernelPiS_S_i,@function
        .size           _Z19matMul_GlobalKernelPiS_S_i,(.L_x_5 - _Z19matMul_GlobalKernelPiS_S_i)
        .other          _Z19matMul_GlobalKernelPiS_S_i,@"STO_CUDA_ENTRY STV_DEFAULT"
_Z19matMul_GlobalKernelPiS_S_i:
.text._Z19matMul_GlobalKernelPiS_S_i:
[----:B------:R-:W-:Y:S01]  /*0000*/  LDC R1, c[0x0][0x37c] ;  /* 0x0000df00ff017b82 */ /* 0x000fe20000000800 */
[----:B------:R-:W0:Y:S01]  /*0010*/  S2R R0, SR_TID.X ;  /* 0x0000000000007919 */ /* 0x000e220000002100 */
[----:B------:R-:W1:Y:S06]  /*0020*/  LDCU UR18, c[0x0][0x398] ;  /* 0x00007300ff1277ac */ /* 0x000e6c0008000800 */
[----:B------:R-:W0:Y:S01]  /*0030*/  LDC R3, c[0x0][0x360] ;  /* 0x0000d800ff037b82 */ /* 0x000e220000000800 */
[----:B------:R-:W-:Y:S01]  /*0040*/  HFMA2 R12, -RZ, RZ, 0, 0 ;  /* 0x00000000ff0c7431 */ /* 0x000fe200000001ff */
[----:B------:R-:W2:Y:S01]  /*0050*/  S2R R13, SR_TID.Y ;  /* 0x00000000000d7919 */ /* 0x000ea20000002200 */
[----:B------:R-:W3:Y:S05]  /*0060*/  LDCU.64 UR16, c[0x0][0x358] ;  /* 0x00006b00ff1077ac */ /* 0x000eea0008000a00 */
[----:B------:R-:W0:Y:S08]  /*0070*/  S2UR UR4, SR_CTAID.X ;  /* 0x00000000000479c3 */ /* 0x000e300000002500 */
[----:B------:R-:W2:Y:S01]  /*0080*/  S2UR UR5, SR_CTAID.Y ;  /* 0x00000000000579c3 */ /* 0x000ea20000002600 */
[----:B-1----:R-:W-:-:S07]  /*0090*/  UISETP.GE.AND UP0, UPT, UR18, 0x1, UPT ;  /* 0x000000011200788c */ /* 0x002fce000bf06270 */
[----:B------:R-:W2:Y:S01]  /*00a0*/  LDC R2, c[0x0][0x364] ;  /* 0x0000d900ff027b82 */ /* 0x000ea20000000800 */
[----:B0-----:R-:W-:Y:S02]  /*00b0*/  IMAD R0, R3, UR4, R0 ;  /* 0x0000000403007c24 */ /* 0x001fe4000f8e0200 */
[----:B--2---:R-:W-:Y:S01]  /*00c0*/  IMAD R13, R2, UR5, R13 ;  /* 0x00000005020d7c24 */ /* 0x004fe2000f8e020d */
[----:B---3--:R-:W-:Y:S06]  /*00d0*/  BRA.U !UP0, `(.L_x_0) ;  /* 0x0000000908647547 */ /* 0x008fec000b800000 */
[----:B------:R-:W-:Y:S02]  /*00e0*/  UISETP.GE.U32.AND UP1, UPT, UR18, 0x8, UPT ;  /* 0x000000081200788c */ /* 0x000fe4000bf26070 */
[----:B------:R-:W-:Y:S01]  /*00f0*/  IMAD R5, R13, UR18, RZ ;  /* 0x000000120d057c24 */ /* 0x000fe2000f8e02ff */
[----:B------:R-:W-:Y:S01]  /*0100*/  ULOP3.LUT UR19, UR18, 0x7, URZ, 0xc0, !UPT ;  /* 0x0000000712137892 */ /* 0x000fe2000f8ec0ff */
[----:B------:R-:W-:Y:S01]  /*0110*/  MOV R12, RZ ;  /* 0x000000ff000c7202 */ /* 0x000fe20000000f00 */
[----:B------:R-:W-:Y:S02]  /*0120*/  UMOV UR4, URZ ;  /* 0x000000ff00047c82 */ /* 0x000fe40008000000 */
[----:B------:R-:W-:Y:S02]  /*0130*/  UISETP.NE.AND UP0, UPT, UR19, URZ, UPT ;  /* 0x000000ff1300728c */ /* 0x000fe4000bf05270 */
[----:B------:R-:W-:Y:S09]  /*0140*/  BRA.U !UP1, `(.L_x_1) ;  /* 0x0000000509087547 */ /* 0x000ff2000b800000 */
[----:B------:R-:W0:Y:S01]  /*0150*/  LDCU.128 UR20, c[0x0][0x380] ;  /* 0x00007000ff1477ac */ /* 0x000e220008000c00 */
[----:B------:R-:W-:Y:S02]  /*0160*/  MOV R12, RZ ;  /* 0x000000ff000c7202 */ /* 0x000fe40000000f00 */
[----:B------:R-:W-:Y:S01]  /*0170*/  MOV R14, R0 ;  /* 0x00000000000e7202 */ /* 0x000fe20000000f00 */
[----:B------:R-:W-:-:S04]  /*0180*/  ULOP3.LUT UR4, UR18, 0x7ffffff8, URZ, 0xc0, !UPT ;  /* 0x7ffffff812047892 */ /* 0x000fc8000f8ec0ff */
[----:B------:R-:W-:Y:S01]  /*0190*/  UIADD3 UR5, UPT, UPT, -UR4, URZ, URZ ;  /* 0x000000ff04057290 */ /* 0x000fe2000fffe1ff */
[----:B0-----:R-:W-:Y:S01]  /*01a0*/  MOV R2, UR20 ;  /* 0x0000001400027c02 */ /* 0x001fe20008000f00 */
[----:B------:R-:W-:Y:S01]  /*01b0*/  UIMAD.WIDE.U32 UR6, UR18, 0xc, UR22 ;  /* 0x0000000c120678a5 */ /* 0x000fe2000f8e0016 */
[----:B------:R-:W-:Y:S01]  /*01c0*/  MOV R3, UR21 ;  /* 0x0000001500037c02 */ /* 0x000fe20008000f00 */
[----:B------:R-:W-:Y:S02]  /*01d0*/  UIMAD.WIDE.U32 UR8, UR18, 0x10, UR22 ;  /* 0x00000010120878a5 */ /* 0x000fe4000f8e0016 */
[----:B------:R-:W-:Y:S01]  /*01e0*/  UIMAD.WIDE.U32 UR10, UR18, 0x14, UR22 ;  /* 0x00000014120a78a5 */ /* 0x000fe2000f8e0016 */
[----:B------:R-:W-:Y:S01]  /*01f0*/  IMAD.WIDE.U32 R2, R5, 0x4, R2 ;  /* 0x0000000405027825 */ /* 0x000fe200078e0002 */
[----:B------:R-:W-:Y:S02]  /*0200*/  UIMAD.WIDE.U32 UR12, UR18, 0x18, UR22 ;  /* 0x00000018120c78a5 */ /* 0x000fe4000f8e0016 */
[----:B------:R-:W-:Y:S01]  /*0210*/  UIMAD.WIDE.U32 UR14, UR18, 0x1c, UR22 ;  /* 0x0000001c120e78a5 */ /* 0x000fe2000f8e0016 */
[----:B------:R-:W-:-:S04]  /*0220*/  IADD3 R2, P0, PT, R2, 0x10, RZ ;  /* 0x0000001002027810 */ /* 0x000fc80007f1e0ff */
[----:B------:R-:W-:-:S09]  /*0230*/  IADD3.X R3, PT, PT, RZ, R3, RZ, P0, !PT ;  /* 0x00000003ff037210 */ /* 0x000fd200007fe4ff */
.L_x_2:
[----:B------:R-:W-:Y:S01]  /*0240*/  HFMA2 R23, -RZ, RZ, 0, 2.384185791015625e-07 ;  /* 0x00000004ff177431 */ /* 0x000fe200000001ff */
[----:B------:R-:W-:Y:S01]  /*0250*/  UIMAD.WIDE.U32 UR24, UR18, 0x4, UR22 ;  /* 0x00000004121878a5 */ /* 0x000fe2000f8e0016 */
[----:B------:R-:W2:Y:S01]  /*0260*/  LDG.E R21, desc[UR16][R2.64+-0x10] ;  /* 0xfffff01002157981 */ /* 0x000ea2000c1e1900 */
[----:B------:R-:W-:Y:S01]  /*0270*/  UIMAD.WIDE.U32 UR20, UR18, 0x8, UR22 ;  /* 0x00000008121478a5 */ /* 0x000fe2000f8e0016 */
[----:B------:R-:W-:Y:S02]  /*0280*/  IMAD.MOV.U32 R11, RZ, RZ, 0x4 ;  /* 0x00000004ff0b7424 */ /* 0x000fe400078e00ff */
[----:B------:R-:W-:Y:S01]  /*0290*/  HFMA2 R7, -RZ, RZ, 0, 2.384185791015625e-07 ;  /* 0x00000004ff077431 */ /* 0x000fe200000001ff */
[----:B------:R-:W3:Y:S01]  /*02a0*/  LDG.E R19, desc[UR16][R2.64+-0xc] ;  /* 0xfffff41002137981 */ /* 0x000ee2000c1e1900 */
[----:B------:R-:W-:Y:S02]  /*02b0*/  MOV R8, UR24 ;  /* 0x0000001800087c02 */ /* 0x000fe40008000f00 */
[----:B------:R-:W-:Y:S01]  /*02c0*/  MOV R9, UR25 ;  /* 0x0000001900097c02 */ /* 0x000fe20008000f00 */
[C---:B------:R-:W-:Y:S01]  /*02d0*/  IMAD.WIDE R22, R14.reuse, R23, UR22 ;  /* 0x000000160e167e25 */ /* 0x040fe2000f8e0217 */
[----:B------:R-:W-:Y:S01]  /*02e0*/  MOV R24, UR20 ;  /* 0x0000001400187c02 */ /* 0x000fe20008000f00 */
[----:B------:R-:W4:Y:S01]  /*02f0*/  LDG.E R17, desc[UR16][R2.64+-0x8] ;  /* 0xfffff81002117981 */ /* 0x000f22000c1e1900 */
[----:B------:R-:W-:Y:S01]  /*0300*/  MOV R25, UR21 ;  /* 0x0000001500197c02 */ /* 0x000fe20008000f00 */
[----:B------:R-:W-:-:S02]  /*0310*/  IMAD.WIDE R8, R14, 0x4, R8 ;  /* 0x000000040e087825 */ /* 0x000fc400078e0208 */
[----:B------:R-:W2:Y:S02]  /*0320*/  LDG.E R22, desc[UR16][R22.64] ;  /* 0x0000001016167981 */ /* 0x000ea4000c1e1900 */
[C---:B------:R-:W-:Y:S01]  /*0330*/  IMAD.WIDE R24, R14.reuse, 0x4, R24 ;  /* 0x000000040e187825 */ /* 0x040fe200078e0218 */
[----:B------:R-:W-:Y:S01]  /*0340*/  MOV R5, 0x4 ;  /* 0x0000000400057802 */ /* 0x000fe20000000f00 */
[----:B------:R0:W3:Y:S02]  /*0350*/  LDG.E R20, desc[UR16][R8.64] ;  /* 0x0000001008147981 */ /* 0x0000e4000c1e1900 */
[C---:B------:R-:W-:Y:S02]  /*0360*/  IMAD.WIDE R10, R14.reuse, R11, UR6 ;  /* 0x000000060e0a7e25 */ /* 0x040fe4000f8e020b */
[----:B------:R-:W4:Y:S02]  /*0370*/  LDG.E R18, desc[UR16][R24.64] ;  /* 0x0000001018127981 */ /* 0x000f24000c1e1900 */
[----:B------:R-:W-:-:S04]  /*0380*/  IMAD.WIDE R4, R14, R5, UR8 ;  /* 0x000000080e047e25 */ /* 0x000fc8000f8e0205 */
[----:B------:R-:W-:Y:S01]  /*0390*/  HFMA2 R27, -RZ, RZ, 0, 2.384185791015625e-07 ;  /* 0x00000004ff1b7431 */ /* 0x000fe200000001ff */
[----:B------:R1:W5:Y:S01]  /*03a0*/  LDG.E R16, desc[UR16][R10.64] ;  /* 0x000000100a107981 */ /* 0x000362000c1e1900 */
[----:B0-----:R-:W-:-:S03]  /*03b0*/  MOV R9, 0x4 ;  /* 0x0000000400097802 */ /* 0x001fc60000000f00 */
[----:B------:R-:W5:Y:S01]  /*03c0*/  LDG.E R15, desc[UR16][R2.64+-0x4] ;  /* 0xfffffc10020f7981 */ /* 0x000f62000c1e1900 */
[----:B------:R-:W-:-:S03]  /*03d0*/  IMAD.WIDE R6, R14, R7, UR10 ;  /* 0x0000000a0e067e25 */ /* 0x000fc6000f8e0207 */
[----:B------:R0:W5:Y:S01]  /*03e0*/  LDG.E R4, desc[UR16][R4.64] ;  /* 0x0000001004047981 */ /* 0x000162000c1e1900 */
[----:B------:R-:W-:-:S03]  /*03f0*/  IMAD.WIDE R8, R14, R9, UR12 ;  /* 0x0000000c0e087e25 */ /* 0x000fc6000f8e0209 */
[----:B------:R-:W5:Y:S01]  /*0400*/  LDG.E R23, desc[UR16][R2.64] ;  /* 0x0000001002177981 */ /* 0x000f62000c1e1900 */
[----:B-1----:R-:W-:-:S03]  /*0410*/  IMAD.WIDE R10, R14, R27, UR14 ;  /* 0x0000000e0e0a7e25 */ /* 0x002fc6000f8e021b */
[----:B------:R-:W5:Y:S04]  /*0420*/  LDG.E R7, desc[UR16][R6.64] ;  /* 0x0000001006077981 */ /* 0x000f68000c1e1900 */
[----:B------:R-:W5:Y:S04]  /*0430*/  LDG.E R24, desc[UR16][R2.64+0x4] ;  /* 0x0000041002187981 */ /* 0x000f68000c1e1900 */
[----:B------:R-:W5:Y:S04]  /*0440*/  LDG.E R8, desc[UR16][R8.64] ;  /* 0x0000001008087981 */ /* 0x000f68000c1e1900 */
[----:B------:R-:W5:Y:S04]  /*0450*/  LDG.E R25, desc[UR16][R2.64+0x8] ;  /* 0x0000081002197981 */ /* 0x000f68000c1e1900 */
[----:B------:R-:W5:Y:S04]  /*0460*/  LDG.E R10, desc[UR16][R10.64] ;  /* 0x000000100a0a7981 */ /* 0x000f68000c1e1900 */
[----:B------:R1:W5:Y:S01]  /*0470*/  LDG.E R27, desc[UR16][R2.64+0xc] ;  /* 0x00000c10021b7981 */ /* 0x000362000c1e1900 */
[----:B------:R-:W-:-:S04]  /*0480*/  UIADD3 UR5, UPT, UPT, UR5, 0x8, URZ ;  /* 0x0000000805057890 */ /* 0x000fc8000fffe0ff */
[----:B------:R-:W-:Y:S01]  /*0490*/  UISETP.NE.AND UP1, UPT, UR5, URZ, UPT ;  /* 0x000000ff0500728c */ /* 0x000fe2000bf25270 */
[----:B0-----:R-:W-:Y:S02]  /*04a0*/  MOV R5, UR18 ;  /* 0x0000001200057c02 */ /* 0x001fe40008000f00 */
[----:B-1----:R-:W-:Y:S02]  /*04b0*/  IADD3 R2, P0, PT, R2, 0x20, RZ ;  /* 0x0000002002027810 */ /* 0x002fe40007f1e0ff */
[----:B------:R-:W-:Y:S02]  /*04c0*/  LEA R14, R5, R14, 0x3 ;  /* 0x0000000e050e7211 */ /* 0x000fe400078e18ff */
[----:B------:R-:W-:Y:S01]  /*04d0*/  IADD3.X R3, PT, PT, RZ, R3, RZ, P0, !PT ;  /* 0x00000003ff037210 */ /* 0x000fe200007fe4ff */
[----:B--2---:R-:W-:-:S04]  /*04e0*/  IMAD R21, R21, R22, R12 ;  /* 0x0000001615157224 */ /* 0x004fc800078e020c */
[----:B---3--:R-:W-:-:S04]  /*04f0*/  IMAD R19, R19, R20, R21 ;  /* 0x0000001413137224 */ /* 0x008fc800078e0215 */
[----:B----4-:R-:W-:-:S04]  /*0500*/  IMAD R17, R17, R18, R19 ;  /* 0x0000001211117224 */ /* 0x010fc800078e0213 */
[----:B-----5:R-:W-:-:S04]  /*0510*/  IMAD R15, R15, R16, R17 ;  /* 0x000000100f0f7224 */ /* 0x020fc800078e0211 */
[----:B------:R-:W-:-:S04]  /*0520*/  IMAD R4, R23, R4, R15 ;  /* 0x0000000417047224 */ /* 0x000fc800078e020f */
[----:B------:R-:W-:-:S04]  /*0530*/  IMAD R4, R24, R7, R4 ;  /* 0x0000000718047224 */ /* 0x000fc800078e0204 */
[----:B------:R-:W-:-:S04]  /*0540*/  IMAD R4, R25, R8, R4 ;  /* 0x0000000819047224 */ /* 0x000fc800078e0204 */
[----:B------:R-:W-:Y:S01]  /*0550*/  IMAD R12, R27, R10, R4 ;  /* 0x0000000a1b0c7224 */ /* 0x000fe200078e0204 */
[----:B------:R-:W-:Y:S06]  /*0560*/  BRA.U UP1, `(.L_x_2) ;  /* 0xfffffffd01347547 */ /* 0x000fec000b83ffff */
.L_x_1:
[----:B------:R-:W-:Y:S05]  /*0570*/  BRA.U !UP0, `(.L_x_0) ;  /* 0x00000005083c7547 */ /* 0x000fea000b800000 */
[----:B------:R-:W-:Y:S01]  /*0580*/  UISETP.GE.U32.AND UP0, UPT, UR19, 0x4, UPT ;  /* 0x000000041300788c */ /* 0x000fe2000bf06070 */
[----:B------:R-:W-:Y:S01]  /*0590*/  IMAD R2, R13, UR18, RZ ;  /* 0x000000120d027c24 */ /* 0x000fe2000f8e02ff */
[----:B------:R-:W-:-:S04]  /*05a0*/  ULOP3.LUT UR5, UR18, 0x3, URZ, 0xc0, !UPT ;  /* 0x0000000312057892 */ /* 0x000fc8000f8ec0ff */
[----:B------:R-:W-:-:S03]  /*05b0*/  UISETP.NE.AND UP1, UPT, UR5, URZ, UPT ;  /* 0x000000ff0500728c */ /* 0x000fc6000bf25270 */
[----:B------:R-:W-:Y:S08]  /*05c0*/  BRA.U !UP0, `(.L_x_3) ;  /* 0x00000001087c7547 */ /* 0x000ff0000b800000 */
[----:B------:R-:W0:Y:S01]  /*05d0*/  LDC.64 R6, c[0x0][0x388] ;  /* 0x0000e200ff067b82 */ /* 0x000e220000000a00 */
[----:B------:R-:W1:Y:S01]  /*05e0*/  LDCU.64 UR6, c[0x0][0x380] ;  /* 0x00007000ff0677ac */ /* 0x000e620008000a00 */
[----:B------:R-:W-:Y:S01]  /*05f0*/  MOV R5, UR4 ;  /* 0x0000000400057c02 */ /* 0x000fe20008000f00 */
[C---:B------:R-:W-:Y:S01]  /*0600*/  VIADD R3, R2.reuse, UR4 ;  /* 0x0000000402037c36 */ /* 0x040fe20008000000 */
[----:B------:R-:W-:Y:S02]  /*0610*/  MOV R11, UR18 ;  /* 0x00000012000b7c02 */ /* 0x000fe40008000f00 */
[----:B------:R-:W-:Y:S01]  /*0620*/  IADD3 R14, P0, PT, R2, UR4, RZ ;  /* 0x00000004020e7c10 */ /* 0x000fe2000ff1e0ff */
[----:B------:R-:W-:Y:S01]  /*0630*/  IMAD R5, R5, UR18, R0 ;  /* 0x0000001205057c24 */ /* 0x000fe2000f8e0200 */
[----:B------:R-:W2:Y:S01]  /*0640*/  LDC.64 R8, c[0x0][0x380] ;  /* 0x0000e000ff087b82 */ /* 0x000ea20000000a00 */
[----:B------:R-:W-:Y:S02]  /*0650*/  MOV R15, UR18 ;  /* 0x00000012000f7c02 */ /* 0x000fe40008000f00 */
[----:B------:R-:W-:Y:S01]  /*0660*/  MOV R17, UR18 ;  /* 0x0000001200117c02 */ /* 0x000fe20008000f00 */
[----:B0-----:R-:W-:-:S04]  /*0670*/  IMAD.WIDE R6, R5, 0x4, R6 ;  /* 0x0000000405067825 */ /* 0x001fc800078e0206 */
[----:B------:R-:W-:Y:S02]  /*0680*/  IMAD.WIDE.U32 R10, R11, 0x4, R6 ;  /* 0x000000040b0a7825 */ /* 0x000fe400078e0006 */
[----:B------:R-:W3:Y:S02]  /*0690*/  LDG.E R6, desc[UR16][R6.64] ;  /* 0x0000001006067981 */ /* 0x000ee4000c1e1900 */
[----:B--2---:R-:W-:Y:S01]  /*06a0*/  IMAD.WIDE.U32 R8, R3, 0x4, R8 ;  /* 0x0000000403087825 */ /* 0x004fe200078e0008 */
[----:B------:R-:W-:Y:S02]  /*06b0*/  IADD3.X R3, PT, PT, RZ, RZ, RZ, P0, !PT ;  /* 0x000000ffff037210 */ /* 0x000fe400007fe4ff */
[----:B-1----:R-:W-:-:S03]  /*06c0*/  LEA R4, P0, R14, UR6, 0x2 ;  /* 0x000000060e047c11 */ /* 0x002fc6000f8010ff */
[----:B------:R-:W3:Y:S01]  /*06d0*/  LDG.E R9, desc[UR16][R8.64] ;  /* 0x0000001008097981 */ /* 0x000ee2000c1e1900 */
[----:B------:R-:W-:Y:S01]  /*06e0*/  LEA.HI.X R5, R14, UR7, R3, 0x2, P0 ;  /* 0x000000070e057c11 */ /* 0x000fe200080f1403 */
[----:B------:R-:W-:Y:S02]  /*06f0*/  IMAD.WIDE.U32 R14, R15, 0x4, R10 ;  /* 0x000000040f0e7825 */ /* 0x000fe400078e000a */
[----:B------:R-:W2:Y:S04]  /*0700*/  LDG.E R3, desc[UR16][R10.64] ;  /* 0x000000100a037981 */ /* 0x000ea8000c1e1900 */
[----:B------:R-:W2:Y:S01]  /*0710*/  LDG.E R18, desc[UR16][R4.64+0x4] ;  /* 0x0000041004127981 */ /* 0x000ea2000c1e1900 */
[----:B------:R-:W-:-:S03]  /*0720*/  IMAD.WIDE.U32 R16, R17, 0x4, R14 ;  /* 0x0000000411107825 */ /* 0x000fc600078e000e */
[----:B------:R-:W4:Y:S04]  /*0730*/  LDG.E R19, desc[UR16][R14.64] ;  /* 0x000000100e137981 */ /* 0x000f28000c1e1900 */
[----:B------:R-:W4:Y:S04]  /*0740*/  LDG.E R20, desc[UR16][R4.64+0x8] ;  /* 0x0000081004147981 */ /* 0x000f28000c1e1900 */
[----:B------:R-:W5:Y:S04]  /*0750*/  LDG.E R22, desc[UR16][R4.64+0xc] ;  /* 0x00000c1004167981 */ /* 0x000f68000c1e1900 */
[----:B------:R-:W5:Y:S01]  /*0760*/  LDG.E R16, desc[UR16][R16.64] ;  /* 0x0000001010107981 */ /* 0x000f62000c1e1900 */
[----:B------:R-:W-:Y:S01]  /*0770*/  UIADD3 UR4, UPT, UPT, UR4, 0x4, URZ ;  /* 0x0000000404047890 */ /* 0x000fe2000fffe0ff */
[----:B---3--:R-:W-:-:S04]  /*0780*/  IMAD R9, R9, R6, R12 ;  /* 0x0000000609097224 */ /* 0x008fc800078e020c */
[----:B--2---:R-:W-:-:S04]  /*0790*/  IMAD R3, R18, R3, R9 ;  /* 0x0000000312037224 */ /* 0x004fc800078e0209 */
[----:B----4-:R-:W-:-:S04]  /*07a0*/  IMAD R3, R20, R19, R3 ;  /* 0x0000001314037224 */ /* 0x010fc800078e0203 */
[----:B-----5:R-:W-:-:S07]  /*07b0*/  IMAD R12, R22, R16, R3 ;  /* 0x00000010160c7224 */ /* 0x020fce00078e0203 */
.L_x_3:
[----:B------:R-:W-:Y:S05]  /*07c0*/  BRA.U !UP1, `(.L_x_0) ;  /* 0x0000000109a87547 */ /* 0x000fea000b800000 */
[----:B------:R-:W-:Y:S01]  /*07d0*/  UISETP.NE.AND UP0, UPT, UR5, 0x1, UPT ;  /* 0x000000010500788c */ /* 0x000fe2000bf05270 */
[----:B------:R-:W-:Y:S01]  /*07e0*/  MOV R9, UR4 ;  /* 0x0000000400097c02 */ /* 0x000fe20008000f00 */
[----:B------:R-:W-:Y:S02]  /*07f0*/  ULOP3.LUT UR5, UR18, 0x1, URZ, 0xc0, !UPT ;  /* 0x0000000112057892 */ /* 0x000fe4000f8ec0ff */
[----:B------:R-:W-:Y:S02]  /*0800*/  MOV R17, UR18 ;  /* 0x0000001200117c02 */ /* 0x000fe40008000f00 */
[----:B------:R-:W-:Y:S01]  /*0810*/  UISETP.NE.U32.AND UP1, UPT, UR5, 0x1, UPT ;  /* 0x000000010500788c */ /* 0x000fe2000bf25070 */
[----:B------:R-:W-:-:S04]  /*0820*/  PLOP3.LUT P1, PT, PT, PT, UP0, 0x80, 0x8 ;  /* 0x000000000008781c */ /* 0x000fc80003f2f008 */
[----:B------:R-:W0:Y:S01]  /*0830*/  @UP0 LDCU.128 UR8, c[0x0][0x380] ;  /* 0x00007000ff0807ac */ /* 0x000e220008000c00 */
[----:B------:R-:W-:Y:S01]  /*0840*/  PLOP3.LUT P0, PT, PT, PT, UP1, 0x80, 0x8 ;  /* 0x000000000008781c */ /* 0x000fe20003f0f018 */
[----:B------:R-:W1:Y:S04]  /*0850*/  @UP0 LDCU.64 UR6, c[0x0][0x380] ;  /* 0x00007000ff0607ac */ /* 0x000e680008000a00 */
[----:B------:R-:W2:Y:S03]  /*0860*/  @!UP1 LDCU.128 UR12, c[0x0][0x380] ;  /* 0x00007000ff0c97ac */ /* 0x000ea60008000c00 */
[C---:B------:R-:W-:Y:S02]  /*0870*/  @P1 IADD3 R3, PT, PT, R2.reuse, UR4, RZ ;  /* 0x0000000402031c10 */ /* 0x040fe4000fffe0ff */
[----:B------:R-:W-:Y:S01]  /*0880*/  @P1 IADD3 R5, P2, PT, R2, UR4, RZ ;  /* 0x0000000402051c10 */ /* 0x000fe2000ff5e0ff */
[----:B------:R-:W-:-:S03]  /*0890*/  @UP0 UIADD3 UR4, UPT, UPT, UR4, 0x2, URZ ;  /* 0x0000000204040890 */ /* 0x000fc6000fffe0ff */
[----:B------:R-:W-:Y:S02]  /*08a0*/  @P1 IADD3.X R8, PT, PT, RZ, RZ, RZ, P2, !PT ;  /* 0x000000ffff081210 */ /* 0x000fe400017fe4ff */
[----:B0-----:R-:W-:Y:S01]  /*08b0*/  MOV R14, UR8 ;  /* 0x00000008000e7c02 */ /* 0x001fe20008000f00 */
[----:B------:R-:W-:Y:S01]  /*08c0*/  IMAD.U32 R6, RZ, RZ, UR10 ;  /* 0x0000000aff067e24 */ /* 0x000fe2000f8e00ff */
[----:B------:R-:W-:Y:S02]  /*08d0*/  MOV R15, UR9 ;  /* 0x00000009000f7c02 */ /* 0x000fe40008000f00 */
[----:B------:R-:W-:Y:S02]  /*08e0*/  MOV R7, UR11 ;  /* 0x0000000b00077c02 */ /* 0x000fe40008000f00 */
[----:B-1----:R-:W-:Y:S01]  /*08f0*/  @P1 LEA R4, P2, R5, UR6, 0x2 ;  /* 0x0000000605041c11 */ /* 0x002fe2000f8410ff */
[----:B------:R-:W-:-:S04]  /*0900*/  @P1 IMAD.WIDE.U32 R14, R3, 0x4, R14 ;  /* 0x00000004030e1825 */ /* 0x000fc800078e000e */
[----:B------:R-:W-:Y:S01]  /*0910*/  @P1 IMAD R3, R9, UR18, R0 ;  /* 0x0000001209031c24 */ /* 0x000fe2000f8e0200 */
[----:B------:R-:W-:-:S03]  /*0920*/  MOV R21, UR4 ;  /* 0x0000000400157c02 */ /* 0x000fc60008000f00 */
[----:B------:R-:W-:Y:S01]  /*0930*/  @P1 IMAD.WIDE R6, R3, 0x4, R6 ;  /* 0x0000000403061825 */ /* 0x000fe200078e0206 */
[----:B------:R-:W-:Y:S01]  /*0940*/  @P1 LEA.HI.X R5, R5, UR7, R8, 0x2, P2 ;  /* 0x0000000705051c11 */ /* 0x000fe200090f1408 */
[----:B------:R-:W3:Y:S01]  /*0950*/  @P1 LDG.E R3, desc[UR16][R14.64] ;  /* 0x000000100e031981 */ /* 0x000ee2000c1e1900 */
[----:B--2---:R-:W-:Y:S01]  /*0960*/  MOV R8, UR12 ;  /* 0x0000000c00087c02 */ /* 0x004fe20008000f00 */
[----:B------:R-:W-:Y:S01]  /*0970*/  @!P0 IMAD R21, R21, UR18, R0 ;  /* 0x0000001215158c24 */ /* 0x000fe2000f8e0200 */
[----:B------:R-:W-:Y:S01]  /*0980*/  MOV R9, UR13 ;  /* 0x0000000d00097c02 */ /* 0x000fe20008000f00 */
[----:B------:R-:W-:Y:S01]  /*0990*/  @P1 IMAD.WIDE.U32 R16, R17, 0x4, R6 ;  /* 0x0000000411101825 */ /* 0x000fe200078e0006 */
[----:B------:R-:W-:Y:S01]  /*09a0*/  @!P0 IADD3 R19, PT, PT, R2, UR4, RZ ;  /* 0x0000000402138c10 */ /* 0x000fe2000fffe0ff */
[----:B------:R-:W3:Y:S01]  /*09b0*/  @P1 LDG.E R6, desc[UR16][R6.64] ;  /* 0x0000001006061981 */ /* 0x000ee2000c1e1900 */
[----:B------:R-:W-:Y:S02]  /*09c0*/  MOV R10, UR14 ;  /* 0x0000000e000a7c02 */ /* 0x000fe40008000f00 */
[----:B------:R-:W-:Y:S01]  /*09d0*/  MOV R11, UR15 ;  /* 0x0000000f000b7c02 */ /* 0x000fe20008000f00 */
[----:B------:R-:W-:Y:S01]  /*09e0*/  @!P0 IMAD.WIDE.U32 R8, R19, 0x4, R8 ;  /* 0x0000000413088825 */ /* 0x000fe200078e0008 */
[----:B------:R-:W2:Y:S03]  /*09f0*/  @P1 LDG.E R16, desc[UR16][R16.64] ;  /* 0x0000001010101981 */ /* 0x000ea6000c1e1900 */
[----:B------:R-:W-:Y:S01]  /*0a00*/  @!P0 IMAD.WIDE R10, R21, 0x4, R10 ;  /* 0x00000004150a8825 */ /* 0x000fe200078e020a */
[----:B------:R-:W2:Y:S04]  /*0a10*/  @P1 LDG.E R4, desc[UR16][R4.64+0x4] ;  /* 0x0000041004041981 */ /* 0x000ea8000c1e1900 */
[----:B------:R-:W4:Y:S04]  /*0a20*/  @!P0 LDG.E R9, desc[UR16][R8.64] ;  /* 0x0000001008098981 */ /* 0x000f28000c1e1900 */
[----:B------:R-:W4:Y:S01]  /*0a30*/  @!P0 LDG.E R10, desc[UR16][R10.64] ;  /* 0x000000100a0a8981 */ /* 0x000f22000c1e1900 */
[----:B---3--:R-:W-:-:S04]  /*0a40*/  @P1 IMAD R3, R3, R6, R12 ;  /* 0x0000000603031224 */ /* 0x008fc800078e020c */
[----:B--2---:R-:W-:-:S04]  /*0a50*/  @P1 IMAD R12, R4, R16, R3 ;  /* 0x00000010040c1224 */ /* 0x004fc800078e0203 */
[----:B----4-:R-:W-:-:S07]  /*0a60*/  @!P0 IMAD R12, R9, R10, R12 ;  /* 0x0000000a090c8224 */ /* 0x010fce00078e020c */
.L_x_0:
[----:B------:R-:W0:Y:S01]  /*0a70*/  LDC.64 R2, c[0x0][0x390] ;  /* 0x0000e400ff027b82 */ /* 0x000e220000000a00 */
[----:B------:R-:W-:-:S04]  /*0a80*/  IMAD R13, R13, UR18, R0 ;  /* 0x000000120d0d7c24 */ /* 0x000fc8000f8e0200 */
[----:B0-----:R-:W-:-:S05]  /*0a90*/  IMAD.WIDE R2, R13, 0x4, R2 ;  /* 0x000000040d027825 */ /* 0x001fca00078e0202 */
[----:B------:R-:W-:Y:S01]  /*0aa0*/  STG.E desc[UR16][R2.64], R12 ;  /* 0x0000000c02007986 */ /* 0x000fe2000c101910 */
[----:B------:R-:W-:Y:S05]  /*0ab0*/  EXIT ;  /* 0x000000000000794d */ /* 0x000fea0003800000 */
.L_x_4:
[----:B------:R-:W-:-:S00]  /*0ac0*/  BRA `(.L_x_4) ;  /* 0xfffffffc00fc7947 */ /* 0x000fc0000383ffff */
[----:B------:R-:W-:-:S00]  /*0ad0*/  NOP ;  /* 0x0000000000007918 */ /* 0x000fc00000000000 */
        /* <DEDUP_REMOVED lines=10> */
.L_x_5:


//--------------------- .nv.shared.reserved.0     --------------------------
	.section	.nv.shared.reserved.0,"aw",@nobits
	.weak		__nv_reservedSMEM_offset_0_alias
	.size		__nv_reservedSMEM_offset_0_alias, 0, 64
	.other		__nv_reservedSMEM_offset_0_alias,@"STO_CUDA_RESERVED_SHARED STV_DEFAULT"
__nv_reservedSMEM_offset_0_alias:
	.zero		0
	.zero		64


//--------------------- .nv.constant0._Z19matMul_GlobalKernelPiS_S_i --------------------------
	.section	.nv.constant0._Z19matMul_GlobalKernelPiS_S_i,"a",@progbits
	.sectionflags	@""
	.align	4
.nv.constant0._Z19matMul_GlobalKernelPiS_S_i:
	.zero		924


//--------------------- SYMBOLS --------------------------

	.type		.nv.reservedSmem.offset0,@object
	.size		.nv.reservedSmem.offset0,0x4
